//
// Generated by NVIDIA NVVM Compiler
//
// Compiler Build ID: CL-36424714
// Cuda compilation tools, release 13.0, V13.0.88
// Based on NVVM 20.0.0
//

.version 9.0
.target sm_100
.address_size 64

	// .globl	_Z20elementwise_multiplyPKfS0_Pfii
.const .align 4 .f32 dev_dx;
.const .align 4 .f32 dev_dy;
.const .align 4 .f32 dev_dt;
.const .align 4 .f32 dev_mu;

.visible .entry _Z20elementwise_multiplyPKfS0_Pfii(
	.param .u64 .ptr .align 1 _Z20elementwise_multiplyPKfS0_Pfii_param_0,
	.param .u64 .ptr .align 1 _Z20elementwise_multiplyPKfS0_Pfii_param_1,
	.param .u64 .ptr .align 1 _Z20elementwise_multiplyPKfS0_Pfii_param_2,
	.param .u32 _Z20elementwise_multiplyPKfS0_Pfii_param_3,
	.param .u32 _Z20elementwise_multiplyPKfS0_Pfii_param_4
)
{
	.reg .pred 	%p<4>;
	.reg .b32 	%r<14>;
	.reg .b32 	%f<4>;
	.reg .b64 	%rd<11>;

	ld.param.u64 	%rd1, [_Z20elementwise_multiplyPKfS0_Pfii_param_0];
	ld.param.u64 	%rd2, [_Z20elementwise_multiplyPKfS0_Pfii_param_1];
	ld.param.u64 	%rd3, [_Z20elementwise_multiplyPKfS0_Pfii_param_2];
	ld.param.u32 	%r4, [_Z20elementwise_multiplyPKfS0_Pfii_param_3];
	ld.param.u32 	%r5, [_Z20elementwise_multiplyPKfS0_Pfii_param_4];
	mov.u32 	%r6, %ctaid.x;
	mov.u32 	%r7, %ntid.x;
	mov.u32 	%r8, %tid.x;
	mad.lo.s32 	%r1, %r6, %r7, %r8;
	mov.u32 	%r9, %ctaid.y;
	mov.u32 	%r10, %ntid.y;
	mov.u32 	%r11, %tid.y;
	mad.lo.s32 	%r12, %r9, %r10, %r11;
	setp.ge.s32 	%p1, %r1, %r4;
	setp.ge.s32 	%p2, %r12, %r5;
	or.pred  	%p3, %p1, %p2;
	@%p3 bra 	$L__BB0_2;
	cvta.to.global.u64 	%rd4, %rd1;
	cvta.to.global.u64 	%rd5, %rd2;
	cvta.to.global.u64 	%rd6, %rd3;
	mad.lo.s32 	%r13, %r5, %r1, %r12;
	mul.wide.s32 	%rd7, %r13, 4;
	add.s64 	%rd8, %rd4, %rd7;
	ld.global.f32 	%f1, [%rd8];
	add.s64 	%rd9, %rd5, %rd7;
	ld.global.f32 	%f2, [%rd9];
	mul.f32 	%f3, %f1, %f2;
	add.s64 	%rd10, %rd6, %rd7;
	st.global.f32 	[%rd10], %f3;
$L__BB0_2:
	ret;

}


// ===== COMPILED SASS (sm_100) =====

	.target	sm_100

	.elftype	@"ET_EXEC"


//--------------------- .note.nv.tkinfo           --------------------------
	.section	.note.nv.tkinfo,"",@"SHT_NOTE"
	.sectionflags	@"SHF_NOTE_NV_TKINFO"
	.tkinfo
        /*0018*/ 	.word	0x00000002
        /*0030*/ 	.string	""
        /*0030*/ 	.string	"ptxas"
        /*0030*/ 	.string	"Cuda compilation tools, release 13.0, V13.0.88"
        /*0030*/ 	.string	"Build cuda_13.0.r13.0/compiler.36424714_0"
        /*0030*/ 	.string	"-arch sm_100 -m 64 "



//--------------------- .note.nv.cuinfo           --------------------------
	.section	.note.nv.cuinfo,"",@"SHT_NOTE"
	.sectionflags	@"SHF_NOTE_NV_CUINFO"
        /*0018*/ 	.short	0x0002
        /*001a*/ 	.short	0x0064
        /*001c*/ 	.short	0x0082
	.zero		2


//--------------------- .nv.info                  --------------------------
	.section	.nv.info,"",@"SHT_CUDA_INFO"
	.align	4


	//----- nvinfo : EIATTR_REGCOUNT
	.align		4
        /*0000*/ 	.byte	0x04, 0x2f
        /*0002*/ 	.short	(.L_5 - .L_4)
	.align		4
.L_4:
        /*0004*/ 	.word	index@(_Z20elementwise_multiplyPKfS0_Pfii)
        /*0008*/ 	.word	0x0000000c


	//----- nvinfo : EIATTR_FRAME_SIZE
	.align		4
.L_5:
        /*000c*/ 	.byte	0x04, 0x11
        /*000e*/ 	.short	(.L_7 - .L_6)
	.align		4
.L_6:
        /*0010*/ 	.word	index@(_Z20elementwise_multiplyPKfS0_Pfii)
        /*0014*/ 	.word	0x00000000


	//----- nvinfo : EIATTR_MIN_STACK_SIZE
	.align		4
.L_7:
        /*0018*/ 	.byte	0x04, 0x12
        /*001a*/ 	.short	(.L_9 - .L_8)
	.align		4
.L_8:
        /*001c*/ 	.word	index@(_Z20elementwise_multiplyPKfS0_Pfii)
        /*0020*/ 	.word	0x00000000
.L_9:


//--------------------- .nv.compat                --------------------------
	.section	.nv.compat,"",@"SHT_CUDA_COMPAT_INFO"
	.align	4
        /*0000*/ 	.byte	0x02, 0x09, 0x00, 0x00, 0x02, 0x02, 0x01, 0x00, 0x02, 0x05, 0x05, 0x00, 0x03, 0x07, 0x01, 0x01
        /*0010*/ 	.byte	0x02, 0x03, 0x00, 0x00, 0x02, 0x06, 0x01, 0x00, 0x04, 0x0b, 0x08, 0x00, 0x09, 0x00, 0x00, 0x00
        /*0020*/ 	.byte	0x00, 0x00, 0x00, 0x00


//--------------------- .nv.info._Z20elementwise_multiplyPKfS0_Pfii --------------------------
	.section	.nv.info._Z20elementwise_multiplyPKfS0_Pfii,"",@"SHT_CUDA_INFO"
	.sectionflags	@""
	.align	4


	//----- nvinfo : EIATTR_CUDA_API_VERSION
	.align		4
        /*0000*/ 	.byte	0x04, 0x37
        /*0002*/ 	.short	(.L_11 - .L_10)
.L_10:
        /*0004*/ 	.word	0x00000082


	//----- nvinfo : EIATTR_KPARAM_INFO
	.align		4
.L_11:
        /*0008*/ 	.byte	0x04, 0x17
        /*000a*/ 	.short	(.L_13 - .L_12)
.L_12:
        /*000c*/ 	.word	0x00000000
        /*0010*/ 	.short	0x0004
        /*0012*/ 	.short	0x001c
        /*0014*/ 	.byte	0x00, 0xf0, 0x11, 0x00


	//----- nvinfo : EIATTR_KPARAM_INFO
	.align		4
.L_13:
        /*0018*/ 	.byte	0x04, 0x17
        /*001a*/ 	.short	(.L_15 - .L_14)
.L_14:
        /*001c*/ 	.word	0x00000000
        /*0020*/ 	.short	0x0003
        /*0022*/ 	.short	0x0018
        /*0024*/ 	.byte	0x00, 0xf0, 0x11, 0x00


	//----- nvinfo : EIATTR_KPARAM_INFO
	.align		4
.L_15:
        /*0028*/ 	.byte	0x04, 0x17
        /*002a*/ 	.short	(.L_17 - .L_16)
.L_16:
        /*002c*/ 	.word	0x00000000
        /*0030*/ 	.short	0x0002
        /*0032*/ 	.short	0x0010
        /*0034*/ 	.byte	0x00, 0xf5, 0x21, 0x00


	//----- nvinfo : EIATTR_KPARAM_INFO
	.align		4
.L_17:
        /*0038*/ 	.byte	0x04, 0x17
        /*003a*/ 	.short	(.L_19 - .L_18)
.L_18:
        /*003c*/ 	.word	0x00000000
        /*0040*/ 	.short	0x0001
        /*0042*/ 	.short	0x0008
        /*0044*/ 	.byte	0x00, 0xf5, 0x21, 0x00


	//----- nvinfo : EIATTR_KPARAM_INFO
	.align		4
.L_19:
        /*0048*/ 	.byte	0x04, 0x17
        /*004a*/ 	.short	(.L_21 - .L_20)
.L_20:
        /*004c*/ 	.word	0x00000000
        /*0050*/ 	.short	0x0000
        /*0052*/ 	.short	0x0000
        /*0054*/ 	.byte	0x00, 0xf5, 0x21, 0x00


	//----- nvinfo : EIATTR_SPARSE_MMA_MASK
	.align		4
.L_21:
        /*0058*/ 	.byte	0x03, 0x50
        /*005a*/ 	.short	0x0000


	//----- nvinfo : EIATTR_MAXREG_COUNT
	.align		4
        /*005c*/ 	.byte	0x03, 0x1b
        /*005e*/ 	.short	0x00ff


	//----- nvinfo : EIATTR_MERCURY_ISA_VERSION
	.align		4
        /*0060*/ 	.byte	0x03, 0x5f
        /*0062*/ 	.short	0x0101


	//----- nvinfo : EIATTR_VRC_CTA_INIT_COUNT
	.align		4
        /*0064*/ 	.byte	0x02, 0x4a
	.zero		1
	.zero		1


	//----- nvinfo : EIATTR_EXIT_INSTR_OFFSETS
	.align		4
        /*0068*/ 	.byte	0x04, 0x1c
        /*006a*/ 	.short	(.L_23 - .L_22)


	//   ....[0]....
.L_22:
        /*006c*/ 	.word	0x000000c0


	//   ....[1]....
        /*0070*/ 	.word	0x00000190


	//----- nvinfo : EIATTR_CBANK_PARAM_SIZE
	.align		4
.L_23:
        /*0074*/ 	.byte	0x03, 0x19
        /*0076*/ 	.short	0x0020


	//----- nvinfo : EIATTR_PARAM_CBANK
	.align		4
        /*0078*/ 	.byte	0x04, 0x0a
        /*007a*/ 	.short	(.L_25 - .L_24)
	.align		4
.L_24:
        /*007c*/ 	.word	index@(.nv.constant0._Z20elementwise_multiplyPKfS0_Pfii)
        /*0080*/ 	.short	0x0380
        /*0082*/ 	.short	0x0020


	//----- nvinfo : EIATTR_SW_WAR
	.align		4
.L_25:
        /*0084*/ 	.byte	0x04, 0x36
        /*0086*/ 	.short	(.L_27 - .L_26)
.L_26:
        /*0088*/ 	.word	0x00000008
.L_27:


//--------------------- .nv.callgraph             --------------------------
	.section	.nv.callgraph,"",@"SHT_CUDA_CALLGRAPH"
	.align	4
	.sectionentsize	8
	.align		4
        /*0000*/ 	.word	0x00000000
	.align		4
        /*0004*/ 	.word	0xffffffff
	.align		4
        /*0008*/ 	.word	0x00000000
	.align		4
        /*000c*/ 	.word	0xfffffffe
	.align		4
        /*0010*/ 	.word	0x00000000
	.align		4
        /*0014*/ 	.word	0xfffffffd
	.align		4
        /*0018*/ 	.word	0x00000000
	.align		4
        /*001c*/ 	.word	0xfffffffc


//--------------------- .nv.constant3             --------------------------
	.section	.nv.constant3,"a",@progbits
	.align	4
.nv.constant3:
	.type		dev_dx,@object
	.size		dev_dx,(dev_dy - dev_dx)
dev_dx:
	.zero		4
	.type		dev_dy,@object
	.size		dev_dy,(dev_dt - dev_dy)
dev_dy:
	.zero		4
	.type		dev_dt,@object
	.size		dev_dt,(dev_mu - dev_dt)
dev_dt:
	.zero		4
	.type		dev_mu,@object
	.size		dev_mu,(.L_3 - dev_mu)
dev_mu:
	.zero		4
.L_3:


//--------------------- .text._Z20elementwise_multiplyPKfS0_Pfii --------------------------
	.section	.text._Z20elementwise_multiplyPKfS0_Pfii,"ax",@progbits
	.align	128
        .global         _Z20elementwise_multiplyPKfS0_Pfii
        .type           _Z20elementwise_multiplyPKfS0_Pfii,@function
        .size           _Z20elementwise_multiplyPKfS0_Pfii,(.L_x_1 - _Z20elementwise_multiplyPKfS0_Pfii)
        .other          _Z20elementwise_multiplyPKfS0_Pfii,@"STO_CUDA_ENTRY STV_DEFAULT"
_Z20elementwise_multiplyPKfS0_Pfii:
.text._Z20elementwise_multiplyPKfS0_Pfii:
[----:B------:R-:W-:Y:S01]  /*0000*/  LDC R1, c[0x0][0x37c] ;  /* 0x0000df00ff017b82 */ /* 0x000fe20000000800 */
[----:B------:R-:W0:Y:S07]  /*0010*/  S2R R2, SR_TID.Y ;  /* 0x0000000000027919 */ /* 0x000e2e0000002200 */
[----:B------:R-:W1:Y:S01]  /*0020*/  LDC R0, c[0x0][0x360] ;  /* 0x0000d800ff007b82 */ /* 0x000e620000000800 */
[----:B------:R-:W2:Y:S01]  /*0030*/  LDCU.64 UR6, c[0x0][0x398] ;  /* 0x00007300ff0677ac */ /* 0x000ea20008000a00 */
[----:B------:R-:W1:Y:S06]  /*0040*/  S2R R3, SR_TID.X ;  /* 0x0000000000037919 */ /* 0x000e6c0000002100 */
[----:B------:R-:W0:Y:S08]  /*0050*/  S2UR UR5, SR_CTAID.Y ;  /* 0x00000000000579c3 */ /* 0x000e300000002600 */
[----:B------:R-:W0:Y:S08]  /*0060*/  LDC R7, c[0x0][0x364] ;  /* 0x0000d900ff077b82 */ /* 0x000e300000000800 */
[----:B------:R-:W1:Y:S01]  /*0070*/  S2UR UR4, SR_CTAID.X ;  /* 0x00000000000479c3 */ /* 0x000e620000002500 */
[----:B0-----:R-:W-:-:S05]  /*0080*/  IMAD R7, R7, UR5, R2 ;  /* 0x0000000507077c24 */ /* 0x001fca000f8e0202 */
[----:B--2---:R-:W-:Y:S01]  /*0090*/  ISETP.GE.AND P0, PT, R7, UR7, PT ;  /* 0x0000000707007c0c */ /* 0x004fe2000bf06270 */
[----:B-1----:R-:W-:-:S05]  /*00a0*/  IMAD R0, R0, UR4, R3 ;  /* 0x0000000400007c24 */ /* 0x002fca000f8e0203 */
[----:B------:R-:W-:-:S13]  /*00b0*/  ISETP.GE.OR P0, PT, R0, UR6, P0 ;  /* 0x0000000600007c0c */ /* 0x000fda0008706670 */
[----:B------:R-:W-:Y:S05]  /*00c0*/  @P0 EXIT ;  /* 0x000000000000094d */ /* 0x000fea0003800000 */
[----:B------:R-:W0:Y:S01]  /*00d0*/  LDC.64 R2, c[0x0][0x380] ;  /* 0x0000e000ff027b82 */ /* 0x000e220000000a00 */
[----:B------:R-:W1:Y:S01]  /*00e0*/  LDCU.64 UR4, c[0x0][0x358] ;  /* 0x00006b00ff0477ac */ /* 0x000e620008000a00 */
[----:B------:R-:W-:-:S06]  /*00f0*/  IMAD R9, R0, UR7, R7 ;  /* 0x0000000700097c24 */ /* 0x000fcc000f8e0207 */
[----:B------:R-:W2:Y:S08]  /*0100*/  LDC.64 R4, c[0x0][0x388] ;  /* 0x0000e200ff047b82 */ /* 0x000eb00000000a00 */
[----:B------:R-:W3:Y:S01]  /*0110*/  LDC.64 R6, c[0x0][0x390] ;  /* 0x0000e400ff067b82 */ /* 0x000ee20000000a00 */
[----:B0-----:R-:W-:-:S06]  /*0120*/  IMAD.WIDE R2, R9, 0x4, R2 ;  /* 0x0000000409027825 */ /* 0x001fcc00078e0202 */
[----:B-1----:R-:W4:Y:S01]  /*0130*/  LDG.E R2, desc[UR4][R2.64] ;  /* 0x0000000402027981 */ /* 0x002f22000c1e1900 */
[----:B--2---:R-:W-:-:S06]  /*0140*/  IMAD.WIDE R4, R9, 0x4, R4 ;  /* 0x0000000409047825 */ /* 0x004fcc00078e0204 */
[----:B------:R-:W4:Y:S01]  /*0150*/  LDG.E R5, desc[UR4][R4.64] ;  /* 0x0000000404057981 */ /* 0x000f22000c1e1900 */
[----:B---3--:R-:W-:-:S04]  /*0160*/  IMAD.WIDE R6, R9, 0x4, R6 ;  /* 0x0000000409067825 */ /* 0x008fc800078e0206 */
[----:B----4-:R-:W-:-:S05]  /*0170*/  FMUL R9, R2, R5 ;  /* 0x0000000502097220 */ /* 0x010fca0000400000 */
[----:B------:R-:W-:Y:S01]  /*0180*/  STG.E desc[UR4][R6.64], R9 ;  /* 0x0000000906007986 */ /* 0x000fe2000c101904 */
[----:B------:R-:W-:Y:S05]  /*0190*/  EXIT ;  /* 0x000000000000794d */ /* 0x000fea0003800000 */
.L_x_0:
[----:B------:R-:W-:-:S00]  /*01a0*/  BRA `(.L_x_0) ;  /* 0xfffffffc00fc7947 */ /* 0x000fc0000383ffff */
[----:B------:R-:W-:-:S00]  /*01b0*/  NOP ;  /* 0x0000000000007918 */ /* 0x000fc00000000000 */
        /* <DEDUP_REMOVED lines=12> */
.L_x_1:


//--------------------- .nv.shared.reserved.0     --------------------------
	.section	.nv.shared.reserved.0,"aw",@nobits
	.weak		__nv_reservedSMEM_offset_0_alias
	.size		__nv_reservedSMEM_offset_0_alias, 0, 64
	.other		__nv_reservedSMEM_offset_0_alias,@"STO_CUDA_RESERVED_SHARED STV_DEFAULT"
__nv_reservedSMEM_offset_0_alias:
	.zero		0
	.zero		64


//--------------------- .nv.constant0._Z20elementwise_multiplyPKfS0_Pfii --------------------------
	.section	.nv.constant0._Z20elementwise_multiplyPKfS0_Pfii,"a",@progbits
	.sectionflags	@""
	.align	4
.nv.constant0._Z20elementwise_multiplyPKfS0_Pfii:
	.zero		928


//--------------------- SYMBOLS --------------------------

	.type		.nv.reservedSmem.offset0,@object
	.size		.nv.reservedSmem.offset0,0x4
